//
// Generated by NVIDIA NVVM Compiler
//
// Compiler Build ID: CL-36424714
// Cuda compilation tools, release 13.0, V13.0.88
// Based on NVVM 20.0.0
//

.version 9.0
.target sm_100
.address_size 64

	// .globl	_Z20solve_by_possibilityPjS_
.extern .func  (.param .b32 func_retval0) vprintf
(
	.param .b64 vprintf_param_0,
	.param .b64 vprintf_param_1
)
;
// _ZZ20solve_by_possibilityPjS_E3tmp has been demoted
.global .align 1 .b8 $str[29] = {71, 111, 105, 110, 103, 32, 116, 104, 114, 111, 117, 103, 104, 32, 97, 108, 108, 32, 105, 110, 32, 109, 121, 32, 114, 111, 119, 10};
.global .align 1 .b8 $str$1[24] = {99, 117, 114, 114, 101, 110, 116, 32, 105, 115, 32, 116, 109, 112, 91, 37, 100, 93, 58, 32, 37, 100, 10};
.global .align 1 .b8 $str$2[58] = {112, 111, 115, 115, 105, 98, 105, 108, 105, 116, 105, 101, 115, 32, 61, 32, 123, 37, 100, 44, 32, 37, 100, 44, 32, 37, 100, 44, 32, 37, 100, 44, 32, 37, 100, 44, 32, 37, 100, 44, 32, 37, 100, 44, 32, 37, 100, 44, 32, 37, 100, 44, 32, 37, 100, 125, 10};
.global .align 1 .b8 $str$3[33] = {10, 71, 111, 105, 110, 103, 32, 111, 110, 32, 116, 111, 32, 97, 108, 108, 32, 105, 110, 32, 116, 104, 105, 115, 32, 99, 111, 108, 117, 109, 110, 10};
.global .align 1 .b8 $str$4[32] = {10, 71, 111, 105, 110, 103, 32, 111, 110, 32, 116, 111, 32, 97, 108, 108, 32, 105, 110, 32, 116, 104, 105, 115, 32, 98, 108, 111, 99, 107, 10};

.visible .entry _Z20solve_by_possibilityPjS_(
	.param .u64 .ptr .align 1 _Z20solve_by_possibilityPjS__param_0,
	.param .u64 .ptr .align 1 _Z20solve_by_possibilityPjS__param_1
)
{
	.local .align 8 .b8 	__local_depot0[80];
	.reg .b64 	%SP;
	.reg .b64 	%SPL;
	.reg .pred 	%p<23>;
	.reg .b16 	%rs<5>;
	.reg .b32 	%r<205>;
	.reg .b64 	%rd<69>;
	// demoted variable
	.shared .align 4 .b8 _ZZ20solve_by_possibilityPjS_E3tmp[324];
	mov.u64 	%SPL, __local_depot0;
	cvta.local.u64 	%SP, %SPL;
	ld.param.u64 	%rd4, [_Z20solve_by_possibilityPjS__param_0];
	cvta.to.global.u64 	%rd5, %rd4;
	add.u64 	%rd1, %SPL, 0;
	add.u64 	%rd7, %SP, 40;
	add.u64 	%rd2, %SPL, 40;
	mov.u32 	%r40, %tid.x;
	mov.u32 	%r41, %ctaid.x;
	mov.b32 	%r42, 1;
	mov.b32 	%r43, 0;
	st.local.v2.u32 	[%rd1], {%r43, %r42};
	st.local.v2.u32 	[%rd1+8], {%r42, %r42};
	st.local.v2.u32 	[%rd1+16], {%r42, %r42};
	st.local.v2.u32 	[%rd1+24], {%r42, %r42};
	st.local.v2.u32 	[%rd1+32], {%r42, %r42};
	mul.lo.s32 	%r1, %r41, 9;
	add.s32 	%r2, %r1, %r40;
	mul.wide.u32 	%rd8, %r2, 4;
	add.s64 	%rd9, %rd5, %rd8;
	ld.global.u32 	%r44, [%rd9];
	shl.b32 	%r45, %r2, 2;
	mov.u32 	%r46, _ZZ20solve_by_possibilityPjS_E3tmp;
	add.s32 	%r47, %r46, %r45;
	st.shared.u32 	[%r47], %r44;
	or.b32  	%r48, %r44, %r2;
	setp.ne.s32 	%p3, %r48, 0;
	@%p3 bra 	$L__BB0_20;
	mov.u64 	%rd10, $str;
	cvta.global.u64 	%rd11, %rd10;
	{ // callseq 0, 0
	.param .b64 param0;
	st.param.b64 	[param0], %rd11;
	.param .b64 param1;
	st.param.b64 	[param1], 0;
	.param .b32 retval0;
	call.uni (retval0), 
	vprintf, 
	(
	param0, 
	param1
	);
	ld.param.b32 	%r53, [retval0];
	} // callseq 0
	setp.gt.u32 	%p4, %r1, -9;
	mov.b32 	%r188, 1;
	mov.b32 	%r196, 0;
	mov.u32 	%r189, %r188;
	mov.u32 	%r190, %r188;
	mov.u32 	%r191, %r188;
	mov.u32 	%r192, %r188;
	mov.u32 	%r193, %r188;
	mov.u32 	%r194, %r188;
	mov.u32 	%r195, %r188;
	mov.u32 	%r197, %r188;
	@%p4 bra 	$L__BB0_3;
	shl.b32 	%r55, %r1, 2;
	add.s32 	%r57, %r46, %r55;
	ld.shared.u32 	%r58, [%r57];
	st.local.v2.u32 	[%rd2], {%r1, %r58};
	mov.u64 	%rd12, $str$1;
	cvta.global.u64 	%rd13, %rd12;
	{ // callseq 1, 0
	.param .b64 param0;
	st.param.b64 	[param0], %rd13;
	.param .b64 param1;
	st.param.b64 	[param1], %rd7;
	.param .b32 retval0;
	call.uni (retval0), 
	vprintf, 
	(
	param0, 
	param1
	);
	ld.param.b32 	%r59, [retval0];
	} // callseq 1
	mul.wide.s32 	%rd15, %r58, 4;
	add.s64 	%rd16, %rd1, %rd15;
	mov.b32 	%r61, 0;
	st.local.u32 	[%rd16], %r61;
	add.s32 	%r62, %r1, 1;
	ld.shared.u32 	%r63, [%r57+4];
	st.local.v2.u32 	[%rd2], {%r62, %r63};
	{ // callseq 2, 0
	.param .b64 param0;
	st.param.b64 	[param0], %rd13;
	.param .b64 param1;
	st.param.b64 	[param1], %rd7;
	.param .b32 retval0;
	call.uni (retval0), 
	vprintf, 
	(
	param0, 
	param1
	);
	ld.param.b32 	%r64, [retval0];
	} // callseq 2
	mul.wide.s32 	%rd17, %r63, 4;
	add.s64 	%rd18, %rd1, %rd17;
	st.local.u32 	[%rd18], %r61;
	add.s32 	%r66, %r1, 2;
	ld.shared.u32 	%r67, [%r57+8];
	st.local.v2.u32 	[%rd2], {%r66, %r67};
	{ // callseq 3, 0
	.param .b64 param0;
	st.param.b64 	[param0], %rd13;
	.param .b64 param1;
	st.param.b64 	[param1], %rd7;
	.param .b32 retval0;
	call.uni (retval0), 
	vprintf, 
	(
	param0, 
	param1
	);
	ld.param.b32 	%r68, [retval0];
	} // callseq 3
	mul.wide.s32 	%rd19, %r67, 4;
	add.s64 	%rd20, %rd1, %rd19;
	st.local.u32 	[%rd20], %r61;
	add.s32 	%r70, %r1, 3;
	ld.shared.u32 	%r71, [%r57+12];
	st.local.v2.u32 	[%rd2], {%r70, %r71};
	{ // callseq 4, 0
	.param .b64 param0;
	st.param.b64 	[param0], %rd13;
	.param .b64 param1;
	st.param.b64 	[param1], %rd7;
	.param .b32 retval0;
	call.uni (retval0), 
	vprintf, 
	(
	param0, 
	param1
	);
	ld.param.b32 	%r72, [retval0];
	} // callseq 4
	mul.wide.s32 	%rd21, %r71, 4;
	add.s64 	%rd22, %rd1, %rd21;
	st.local.u32 	[%rd22], %r61;
	add.s32 	%r74, %r1, 4;
	ld.shared.u32 	%r75, [%r57+16];
	st.local.v2.u32 	[%rd2], {%r74, %r75};
	{ // callseq 5, 0
	.param .b64 param0;
	st.param.b64 	[param0], %rd13;
	.param .b64 param1;
	st.param.b64 	[param1], %rd7;
	.param .b32 retval0;
	call.uni (retval0), 
	vprintf, 
	(
	param0, 
	param1
	);
	ld.param.b32 	%r76, [retval0];
	} // callseq 5
	mul.wide.s32 	%rd23, %r75, 4;
	add.s64 	%rd24, %rd1, %rd23;
	st.local.u32 	[%rd24], %r61;
	add.s32 	%r78, %r1, 5;
	ld.shared.u32 	%r79, [%r57+20];
	st.local.v2.u32 	[%rd2], {%r78, %r79};
	{ // callseq 6, 0
	.param .b64 param0;
	st.param.b64 	[param0], %rd13;
	.param .b64 param1;
	st.param.b64 	[param1], %rd7;
	.param .b32 retval0;
	call.uni (retval0), 
	vprintf, 
	(
	param0, 
	param1
	);
	ld.param.b32 	%r80, [retval0];
	} // callseq 6
	mul.wide.s32 	%rd25, %r79, 4;
	add.s64 	%rd26, %rd1, %rd25;
	st.local.u32 	[%rd26], %r61;
	add.s32 	%r82, %r1, 6;
	ld.shared.u32 	%r83, [%r57+24];
	st.local.v2.u32 	[%rd2], {%r82, %r83};
	{ // callseq 7, 0
	.param .b64 param0;
	st.param.b64 	[param0], %rd13;
	.param .b64 param1;
	st.param.b64 	[param1], %rd7;
	.param .b32 retval0;
	call.uni (retval0), 
	vprintf, 
	(
	param0, 
	param1
	);
	ld.param.b32 	%r84, [retval0];
	} // callseq 7
	mul.wide.s32 	%rd27, %r83, 4;
	add.s64 	%rd28, %rd1, %rd27;
	st.local.u32 	[%rd28], %r61;
	add.s32 	%r86, %r1, 7;
	ld.shared.u32 	%r87, [%r57+28];
	st.local.v2.u32 	[%rd2], {%r86, %r87};
	{ // callseq 8, 0
	.param .b64 param0;
	st.param.b64 	[param0], %rd13;
	.param .b64 param1;
	st.param.b64 	[param1], %rd7;
	.param .b32 retval0;
	call.uni (retval0), 
	vprintf, 
	(
	param0, 
	param1
	);
	ld.param.b32 	%r88, [retval0];
	} // callseq 8
	mul.wide.s32 	%rd29, %r87, 4;
	add.s64 	%rd30, %rd1, %rd29;
	st.local.u32 	[%rd30], %r61;
	ld.local.v2.u32 	{%r196, %r197}, [%rd1];
	ld.local.v2.u32 	{%r194, %r195}, [%rd1+8];
	ld.local.v2.u32 	{%r192, %r193}, [%rd1+16];
	ld.local.v2.u32 	{%r190, %r191}, [%rd1+24];
	ld.local.v2.u32 	{%r188, %r189}, [%rd1+32];
$L__BB0_3:
	add.u64 	%rd31, %SP, 40;
	add.u64 	%rd32, %SPL, 40;
	st.local.v2.u32 	[%rd32], {%r196, %r197};
	st.local.v2.u32 	[%rd32+8], {%r194, %r195};
	st.local.v2.u32 	[%rd32+16], {%r192, %r193};
	st.local.v2.u32 	[%rd32+24], {%r190, %r191};
	st.local.v2.u32 	[%rd32+32], {%r188, %r189};
	mov.u64 	%rd33, $str$2;
	cvta.global.u64 	%rd34, %rd33;
	{ // callseq 9, 0
	.param .b64 param0;
	st.param.b64 	[param0], %rd34;
	.param .b64 param1;
	st.param.b64 	[param1], %rd31;
	.param .b32 retval0;
	call.uni (retval0), 
	vprintf, 
	(
	param0, 
	param1
	);
	ld.param.b32 	%r91, [retval0];
	} // callseq 9
	mov.u64 	%rd35, $str$3;
	cvta.global.u64 	%rd36, %rd35;
	{ // callseq 10, 0
	.param .b64 param0;
	st.param.b64 	[param0], %rd36;
	.param .b64 param1;
	st.param.b64 	[param1], 0;
	.param .b32 retval0;
	call.uni (retval0), 
	vprintf, 
	(
	param0, 
	param1
	);
	ld.param.b32 	%r93, [retval0];
	} // callseq 10
	mov.u32 	%r95, %tid.x;
	shl.b32 	%r96, %r95, 2;
	mov.u32 	%r97, _ZZ20solve_by_possibilityPjS_E3tmp;
	add.s32 	%r98, %r97, %r96;
	ld.shared.u32 	%r99, [%r98];
	mov.b32 	%r204, 0;
	st.local.v2.u32 	[%rd32], {%r204, %r99};
	mov.u64 	%rd37, $str$1;
	cvta.global.u64 	%rd38, %rd37;
	{ // callseq 11, 0
	.param .b64 param0;
	st.param.b64 	[param0], %rd38;
	.param .b64 param1;
	st.param.b64 	[param1], %rd31;
	.param .b32 retval0;
	call.uni (retval0), 
	vprintf, 
	(
	param0, 
	param1
	);
	ld.param.b32 	%r100, [retval0];
	} // callseq 11
	mul.wide.s32 	%rd39, %r99, 4;
	add.s64 	%rd40, %rd1, %rd39;
	st.local.u32 	[%rd40], %r204;
	ld.shared.u32 	%r102, [%r98+36];
	mov.b32 	%r103, 1;
	st.local.v2.u32 	[%rd32], {%r103, %r102};
	{ // callseq 12, 0
	.param .b64 param0;
	st.param.b64 	[param0], %rd38;
	.param .b64 param1;
	st.param.b64 	[param1], %rd31;
	.param .b32 retval0;
	call.uni (retval0), 
	vprintf, 
	(
	param0, 
	param1
	);
	ld.param.b32 	%r104, [retval0];
	} // callseq 12
	mul.wide.s32 	%rd41, %r102, 4;
	add.s64 	%rd42, %rd1, %rd41;
	st.local.u32 	[%rd42], %r204;
	ld.shared.u32 	%r106, [%r98+72];
	mov.b32 	%r107, 2;
	st.local.v2.u32 	[%rd32], {%r107, %r106};
	{ // callseq 13, 0
	.param .b64 param0;
	st.param.b64 	[param0], %rd38;
	.param .b64 param1;
	st.param.b64 	[param1], %rd31;
	.param .b32 retval0;
	call.uni (retval0), 
	vprintf, 
	(
	param0, 
	param1
	);
	ld.param.b32 	%r108, [retval0];
	} // callseq 13
	mul.wide.s32 	%rd43, %r106, 4;
	add.s64 	%rd44, %rd1, %rd43;
	st.local.u32 	[%rd44], %r204;
	ld.shared.u32 	%r110, [%r98+108];
	mov.b32 	%r111, 3;
	st.local.v2.u32 	[%rd32], {%r111, %r110};
	{ // callseq 14, 0
	.param .b64 param0;
	st.param.b64 	[param0], %rd38;
	.param .b64 param1;
	st.param.b64 	[param1], %rd31;
	.param .b32 retval0;
	call.uni (retval0), 
	vprintf, 
	(
	param0, 
	param1
	);
	ld.param.b32 	%r112, [retval0];
	} // callseq 14
	mul.wide.s32 	%rd45, %r110, 4;
	add.s64 	%rd46, %rd1, %rd45;
	st.local.u32 	[%rd46], %r204;
	ld.shared.u32 	%r114, [%r98+144];
	mov.b32 	%r115, 4;
	st.local.v2.u32 	[%rd32], {%r115, %r114};
	{ // callseq 15, 0
	.param .b64 param0;
	st.param.b64 	[param0], %rd38;
	.param .b64 param1;
	st.param.b64 	[param1], %rd31;
	.param .b32 retval0;
	call.uni (retval0), 
	vprintf, 
	(
	param0, 
	param1
	);
	ld.param.b32 	%r116, [retval0];
	} // callseq 15
	mul.wide.s32 	%rd47, %r114, 4;
	add.s64 	%rd48, %rd1, %rd47;
	st.local.u32 	[%rd48], %r204;
	ld.shared.u32 	%r118, [%r98+180];
	mov.b32 	%r119, 5;
	st.local.v2.u32 	[%rd32], {%r119, %r118};
	{ // callseq 16, 0
	.param .b64 param0;
	st.param.b64 	[param0], %rd38;
	.param .b64 param1;
	st.param.b64 	[param1], %rd31;
	.param .b32 retval0;
	call.uni (retval0), 
	vprintf, 
	(
	param0, 
	param1
	);
	ld.param.b32 	%r120, [retval0];
	} // callseq 16
	mul.wide.s32 	%rd49, %r118, 4;
	add.s64 	%rd50, %rd1, %rd49;
	st.local.u32 	[%rd50], %r204;
	ld.shared.u32 	%r122, [%r98+216];
	mov.b32 	%r123, 6;
	st.local.v2.u32 	[%rd32], {%r123, %r122};
	{ // callseq 17, 0
	.param .b64 param0;
	st.param.b64 	[param0], %rd38;
	.param .b64 param1;
	st.param.b64 	[param1], %rd31;
	.param .b32 retval0;
	call.uni (retval0), 
	vprintf, 
	(
	param0, 
	param1
	);
	ld.param.b32 	%r124, [retval0];
	} // callseq 17
	mul.wide.s32 	%rd51, %r122, 4;
	add.s64 	%rd52, %rd1, %rd51;
	st.local.u32 	[%rd52], %r204;
	ld.shared.u32 	%r126, [%r98+252];
	mov.b32 	%r127, 7;
	st.local.v2.u32 	[%rd32], {%r127, %r126};
	{ // callseq 18, 0
	.param .b64 param0;
	st.param.b64 	[param0], %rd38;
	.param .b64 param1;
	st.param.b64 	[param1], %rd31;
	.param .b32 retval0;
	call.uni (retval0), 
	vprintf, 
	(
	param0, 
	param1
	);
	ld.param.b32 	%r128, [retval0];
	} // callseq 18
	mul.wide.s32 	%rd53, %r126, 4;
	add.s64 	%rd54, %rd1, %rd53;
	st.local.u32 	[%rd54], %r204;
	ld.local.v2.u32 	{%r130, %r131}, [%rd1];
	ld.local.v2.u32 	{%r132, %r133}, [%rd1+8];
	ld.local.v2.u32 	{%r134, %r135}, [%rd1+16];
	ld.local.v2.u32 	{%r136, %r137}, [%rd1+24];
	ld.local.v2.u32 	{%r138, %r139}, [%rd1+32];
	st.local.v2.u32 	[%rd32], {%r130, %r131};
	st.local.v2.u32 	[%rd32+8], {%r132, %r133};
	st.local.v2.u32 	[%rd32+16], {%r134, %r135};
	st.local.v2.u32 	[%rd32+24], {%r136, %r137};
	st.local.v2.u32 	[%rd32+32], {%r138, %r139};
	{ // callseq 19, 0
	.param .b64 param0;
	st.param.b64 	[param0], %rd34;
	.param .b64 param1;
	st.param.b64 	[param1], %rd31;
	.param .b32 retval0;
	call.uni (retval0), 
	vprintf, 
	(
	param0, 
	param1
	);
	ld.param.b32 	%r140, [retval0];
	} // callseq 19
	mov.u64 	%rd55, $str$4;
	cvta.global.u64 	%rd56, %rd55;
	{ // callseq 20, 0
	.param .b64 param0;
	st.param.b64 	[param0], %rd56;
	.param .b64 param1;
	st.param.b64 	[param1], 0;
	.param .b32 retval0;
	call.uni (retval0), 
	vprintf, 
	(
	param0, 
	param1
	);
	ld.param.b32 	%r142, [retval0];
	} // callseq 20
	cvt.u16.u32 	%rs1, %r95;
	mul.hi.u16 	%rs2, %rs1, 21846;
	mul.lo.s16 	%rs3, %rs2, 3;
	sub.s16 	%rs4, %rs1, %rs3;
	cvt.u32.u16 	%r144, %rs4;
	sub.s32 	%r145, %r95, %r144;
	mov.u32 	%r146, %ctaid.x;
	mul.hi.u32 	%r147, %r146, 1431655766;
	mad.lo.s32 	%r148, %r147, 27, %r145;
	shl.b32 	%r149, %r148, 2;
	add.s32 	%r150, %r97, %r149;
	ld.shared.u32 	%r151, [%r150];
	st.local.v2.u32 	[%rd32], {%r148, %r151};
	{ // callseq 21, 0
	.param .b64 param0;
	st.param.b64 	[param0], %rd38;
	.param .b64 param1;
	st.param.b64 	[param1], %rd31;
	.param .b32 retval0;
	call.uni (retval0), 
	vprintf, 
	(
	param0, 
	param1
	);
	ld.param.b32 	%r152, [retval0];
	} // callseq 21
	mul.wide.s32 	%rd57, %r151, 4;
	add.s64 	%rd58, %rd1, %rd57;
	st.local.u32 	[%rd58], %r204;
	add.s32 	%r154, %r148, 9;
	ld.shared.u32 	%r155, [%r150+36];
	st.local.v2.u32 	[%rd32], {%r154, %r155};
	{ // callseq 22, 0
	.param .b64 param0;
	st.param.b64 	[param0], %rd38;
	.param .b64 param1;
	st.param.b64 	[param1], %rd31;
	.param .b32 retval0;
	call.uni (retval0), 
	vprintf, 
	(
	param0, 
	param1
	);
	ld.param.b32 	%r156, [retval0];
	} // callseq 22
	mul.wide.s32 	%rd59, %r155, 4;
	add.s64 	%rd60, %rd1, %rd59;
	st.local.u32 	[%rd60], %r204;
	add.s32 	%r158, %r148, 1;
	ld.shared.u32 	%r159, [%r150+4];
	st.local.v2.u32 	[%rd32], {%r158, %r159};
	{ // callseq 23, 0
	.param .b64 param0;
	st.param.b64 	[param0], %rd38;
	.param .b64 param1;
	st.param.b64 	[param1], %rd31;
	.param .b32 retval0;
	call.uni (retval0), 
	vprintf, 
	(
	param0, 
	param1
	);
	ld.param.b32 	%r160, [retval0];
	} // callseq 23
	mul.wide.s32 	%rd61, %r159, 4;
	add.s64 	%rd62, %rd1, %rd61;
	st.local.u32 	[%rd62], %r204;
	add.s32 	%r162, %r148, 10;
	ld.shared.u32 	%r163, [%r150+40];
	st.local.v2.u32 	[%rd32], {%r162, %r163};
	{ // callseq 24, 0
	.param .b64 param0;
	st.param.b64 	[param0], %rd38;
	.param .b64 param1;
	st.param.b64 	[param1], %rd31;
	.param .b32 retval0;
	call.uni (retval0), 
	vprintf, 
	(
	param0, 
	param1
	);
	ld.param.b32 	%r164, [retval0];
	} // callseq 24
	mul.wide.s32 	%rd63, %r163, 4;
	add.s64 	%rd64, %rd1, %rd63;
	st.local.u32 	[%rd64], %r204;
	ld.local.v2.u32 	{%r166, %r167}, [%rd1];
	ld.local.v2.u32 	{%r24, %r23}, [%rd1+8];
	ld.local.v2.u32 	{%r26, %r25}, [%rd1+16];
	ld.local.v2.u32 	{%r28, %r27}, [%rd1+24];
	ld.local.v2.u32 	{%r30, %r29}, [%rd1+32];
	st.local.v2.u32 	[%rd32], {%r166, %r167};
	st.local.v2.u32 	[%rd32+8], {%r24, %r23};
	st.local.v2.u32 	[%rd32+16], {%r26, %r25};
	st.local.v2.u32 	[%rd32+24], {%r28, %r27};
	st.local.v2.u32 	[%rd32+32], {%r30, %r29};
	{ // callseq 25, 0
	.param .b64 param0;
	st.param.b64 	[param0], %rd34;
	.param .b64 param1;
	st.param.b64 	[param1], %rd31;
	.param .b32 retval0;
	call.uni (retval0), 
	vprintf, 
	(
	param0, 
	param1
	);
	ld.param.b32 	%r169, [retval0];
	} // callseq 25
	setp.eq.s32 	%p5, %r166, 1;
	setp.eq.s32 	%p6, %r167, 1;
	and.pred  	%p7, %p6, %p5;
	or.pred  	%p1, %p6, %p5;
	@%p7 bra 	$L__BB0_19;
	setp.eq.s32 	%p8, %r24, 1;
	and.pred  	%p9, %p8, %p1;
	or.pred  	%p2, %p8, %p1;
	@%p9 bra 	$L__BB0_19;
	selp.u32 	%r199, 1, 0, %p2;
	setp.ne.s32 	%p10, %r23, 1;
	@%p10 bra 	$L__BB0_7;
	mov.b32 	%r199, 1;
	@%p2 bra 	$L__BB0_19;
$L__BB0_7:
	setp.ne.s32 	%p11, %r26, 1;
	@%p11 bra 	$L__BB0_9;
	setp.ne.s32 	%p12, %r199, 0;
	mov.b32 	%r199, 1;
	@%p12 bra 	$L__BB0_19;
$L__BB0_9:
	setp.ne.s32 	%p13, %r25, 1;
	@%p13 bra 	$L__BB0_11;
	setp.ne.s32 	%p14, %r199, 0;
	mov.b32 	%r199, 1;
	@%p14 bra 	$L__BB0_19;
$L__BB0_11:
	setp.ne.s32 	%p15, %r28, 1;
	@%p15 bra 	$L__BB0_13;
	setp.ne.s32 	%p16, %r199, 0;
	mov.b32 	%r199, 1;
	@%p16 bra 	$L__BB0_19;
$L__BB0_13:
	setp.ne.s32 	%p17, %r27, 1;
	@%p17 bra 	$L__BB0_15;
	setp.ne.s32 	%p18, %r199, 0;
	mov.b32 	%r199, 1;
	@%p18 bra 	$L__BB0_19;
$L__BB0_15:
	setp.ne.s32 	%p19, %r30, 1;
	@%p19 bra 	$L__BB0_17;
	setp.ne.s32 	%p20, %r199, 0;
	mov.b32 	%r199, 1;
	@%p20 bra 	$L__BB0_19;
$L__BB0_17:
	setp.ne.s32 	%p21, %r29, 1;
	mov.u32 	%r204, %r199;
	@%p21 bra 	$L__BB0_19;
	setp.eq.s32 	%p22, %r199, 0;
	selp.u32 	%r204, 1, 0, %p22;
$L__BB0_19:
	st.shared.u32 	[_ZZ20solve_by_possibilityPjS_E3tmp], %r204;
$L__BB0_20:
	ld.param.u64 	%rd68, [_Z20solve_by_possibilityPjS__param_1];
	cvta.to.global.u64 	%rd65, %rd68;
	bar.sync 	0;
	shl.b32 	%r184, %r2, 2;
	mov.u32 	%r185, _ZZ20solve_by_possibilityPjS_E3tmp;
	add.s32 	%r186, %r185, %r184;
	ld.shared.u32 	%r187, [%r186];
	mul.wide.u32 	%rd66, %r2, 4;
	add.s64 	%rd67, %rd65, %rd66;
	st.global.u32 	[%rd67], %r187;
	ret;

}


// ===== COMPILED SASS (sm_100) =====

	.target	sm_100

	.elftype	@"ET_EXEC"


//--------------------- .note.nv.tkinfo           --------------------------
	.section	.note.nv.tkinfo,"",@"SHT_NOTE"
	.sectionflags	@"SHF_NOTE_NV_TKINFO"
	.tkinfo
        /*0018*/ 	.word	0x00000002
        /*0030*/ 	.string	""
        /*0030*/ 	.string	"ptxas"
        /*0030*/ 	.string	"Cuda compilation tools, release 13.0, V13.0.88"
        /*0030*/ 	.string	"Build cuda_13.0.r13.0/compiler.36424714_0"
        /*0030*/ 	.string	"-arch sm_100 -m 64 "



//--------------------- .note.nv.cuinfo           --------------------------
	.section	.note.nv.cuinfo,"",@"SHT_NOTE"
	.sectionflags	@"SHF_NOTE_NV_CUINFO"
        /*0018*/ 	.short	0x0002
        /*001a*/ 	.short	0x0064
        /*001c*/ 	.short	0x0082
	.zero		2


//--------------------- .nv.info                  --------------------------
	.section	.nv.info,"",@"SHT_CUDA_INFO"
	.align	4


	//----- nvinfo : EIATTR_REGCOUNT
	.align		4
        /*0000*/ 	.byte	0x04, 0x2f
        /*0002*/ 	.short	(.L_6 - .L_5)
	.align		4
.L_5:
        /*0004*/ 	.word	index@(_Z20solve_by_possibilityPjS_)
        /*0008*/ 	.word	0x00000022


	//----- nvinfo : EIATTR_FRAME_SIZE
	.align		4
.L_6:
        /*000c*/ 	.byte	0x04, 0x11
        /*000e*/ 	.short	(.L_8 - .L_7)
	.align		4
.L_7:
        /*0010*/ 	.word	index@(_Z20solve_by_possibilityPjS_)
        /*0014*/ 	.word	0x00000050


	//----- nvinfo : EIATTR_MIN_STACK_SIZE
	.align		4
.L_8:
        /*0018*/ 	.byte	0x04, 0x12
        /*001a*/ 	.short	(.L_10 - .L_9)
	.align		4
.L_9:
        /*001c*/ 	.word	index@(_Z20solve_by_possibilityPjS_)
        /*0020*/ 	.word	0x00000050
.L_10:


//--------------------- .nv.compat                --------------------------
	.section	.nv.compat,"",@"SHT_CUDA_COMPAT_INFO"
	.align	4
        /*0000*/ 	.byte	0x02, 0x09, 0x00, 0x00, 0x02, 0x02, 0x01, 0x00, 0x02, 0x05, 0x05, 0x00, 0x03, 0x07, 0x01, 0x01
        /*0010*/ 	.byte	0x02, 0x03, 0x00, 0x00, 0x02, 0x06, 0x01, 0x00, 0x04, 0x0b, 0x08, 0x00, 0x09, 0x00, 0x00, 0x00
        /*0020*/ 	.byte	0x00, 0x00, 0x00, 0x00


//--------------------- .nv.info._Z20solve_by_possibilityPjS_ --------------------------
	.section	.nv.info._Z20solve_by_possibilityPjS_,"",@"SHT_CUDA_INFO"
	.sectionflags	@""
	.align	4


	//----- nvinfo : EIATTR_CUDA_API_VERSION
	.align		4
        /*0000*/ 	.byte	0x04, 0x37
        /*0002*/ 	.short	(.L_12 - .L_11)
.L_11:
        /*0004*/ 	.word	0x00000082


	//----- nvinfo : EIATTR_KPARAM_INFO
	.align		4
.L_12:
        /*0008*/ 	.byte	0x04, 0x17
        /*000a*/ 	.short	(.L_14 - .L_13)
.L_13:
        /*000c*/ 	.word	0x00000000
        /*0010*/ 	.short	0x0001
        /*0012*/ 	.short	0x0008
        /*0014*/ 	.byte	0x00, 0xf5, 0x21, 0x00


	//----- nvinfo : EIATTR_KPARAM_INFO
	.align		4
.L_14:
        /*0018*/ 	.byte	0x04, 0x17
        /*001a*/ 	.short	(.L_16 - .L_15)
.L_15:
        /*001c*/ 	.word	0x00000000
        /*0020*/ 	.short	0x0000
        /*0022*/ 	.short	0x0000
        /*0024*/ 	.byte	0x00, 0xf5, 0x21, 0x00


	//----- nvinfo : EIATTR_SPARSE_MMA_MASK
	.align		4
.L_16:
        /*0028*/ 	.byte	0x03, 0x50
        /*002a*/ 	.short	0x0000


	//----- nvinfo : EIATTR_MAXREG_COUNT
	.align		4
        /*002c*/ 	.byte	0x03, 0x1b
        /*002e*/ 	.short	0x00ff


	//----- nvinfo : EIATTR_NUM_BARRIERS
	.align		4
        /*0030*/ 	.byte	0x02, 0x4c
        /*0032*/ 	.byte	0x01
	.zero		1


	//----- nvinfo : EIATTR_EXTERNS
	.align		4
        /*0034*/ 	.byte	0x04, 0x0f
        /*0036*/ 	.short	(.L_18 - .L_17)


	//   ....[0]....
	.align		4
.L_17:
        /*0038*/ 	.word	index@(vprintf)


	//----- nvinfo : EIATTR_MERCURY_ISA_VERSION
	.align		4
.L_18:
        /*003c*/ 	.byte	0x03, 0x5f
        /*003e*/ 	.short	0x0101


	//----- nvinfo : EIATTR_VRC_CTA_INIT_COUNT
	.align		4
        /*0040*/ 	.byte	0x02, 0x4a
	.zero		1
	.zero		1


	//----- nvinfo : EIATTR_SYSCALL_OFFSETS
	.align		4
        /*0044*/ 	.byte	0x04, 0x46
        /*0046*/ 	.short	(.L_20 - .L_19)


	//   ....[0]....
.L_19:
        /*0048*/ 	.word	0x00000290


	//   ....[1]....
        /*004c*/ 	.word	0x00000400


	//   ....[2]....
        /*0050*/ 	.word	0x000004d0


	//   ....[3]....
        /*0054*/ 	.word	0x000005a0


	//   ....[4]....
        /*0058*/ 	.word	0x00000670


	//   ....[5]....
        /*005c*/ 	.word	0x00000740


	//   ....[6]....
        /*0060*/ 	.word	0x00000810


	//   ....[7]....
        /*0064*/ 	.word	0x000008e0


	//   ....[8]....
        /*0068*/ 	.word	0x000009b0


	//   ....[9]....
        /*006c*/ 	.word	0x00000b20


	//   ....[10]....
        /*0070*/ 	.word	0x00000b90


	//   ....[11]....
        /*0074*/ 	.word	0x00000ca0


	//   ....[12]....
        /*0078*/ 	.word	0x00000d70


	//   ....[13]....
        /*007c*/ 	.word	0x00000e40


	//   ....[14]....
        /*0080*/ 	.word	0x00000f10


	//   ....[15]....
        /*0084*/ 	.word	0x00000fe0


	//   ....[16]....
        /*0088*/ 	.word	0x000010b0


	//   ....[17]....
        /*008c*/ 	.word	0x00001180


	//   ....[18]....
        /*0090*/ 	.word	0x00001250


	//   ....[19]....
        /*0094*/ 	.word	0x00001390


	//   ....[20]....
        /*0098*/ 	.word	0x00001400


	//   ....[21]....
        /*009c*/ 	.word	0x00001580


	//   ....[22]....
        /*00a0*/ 	.word	0x00001650


	//   ....[23]....
        /*00a4*/ 	.word	0x00001720


	//   ....[24]....
        /*00a8*/ 	.word	0x000017f0


	//   ....[25]....
        /*00ac*/ 	.word	0x00001930


	//----- nvinfo : EIATTR_EXIT_INSTR_OFFSETS
	.align		4
.L_20:
        /*00b0*/ 	.byte	0x04, 0x1c
        /*00b2*/ 	.short	(.L_22 - .L_21)


	//   ....[0]....
.L_21:
        /*00b4*/ 	.word	0x00001da0


	//----- nvinfo : EIATTR_CRS_STACK_SIZE
	.align		4
.L_22:
        /*00b8*/ 	.byte	0x04, 0x1e
        /*00ba*/ 	.short	(.L_24 - .L_23)
.L_23:
        /*00bc*/ 	.word	0x00000000


	//----- nvinfo : EIATTR_CBANK_PARAM_SIZE
	.align		4
.L_24:
        /*00c0*/ 	.byte	0x03, 0x19
        /*00c2*/ 	.short	0x0010


	//----- nvinfo : EIATTR_PARAM_CBANK
	.align		4
        /*00c4*/ 	.byte	0x04, 0x0a
        /*00c6*/ 	.short	(.L_26 - .L_25)
	.align		4
.L_25:
        /*00c8*/ 	.word	index@(.nv.constant0._Z20solve_by_possibilityPjS_)
        /*00cc*/ 	.short	0x0380
        /*00ce*/ 	.short	0x0010


	//----- nvinfo : EIATTR_SW_WAR
	.align		4
.L_26:
        /*00d0*/ 	.byte	0x04, 0x36
        /*00d2*/ 	.short	(.L_28 - .L_27)
.L_27:
        /*00d4*/ 	.word	0x00000008
.L_28:


//--------------------- .nv.callgraph             --------------------------
	.section	.nv.callgraph,"",@"SHT_CUDA_CALLGRAPH"
	.align	4
	.sectionentsize	8
	.align		4
        /*0000*/ 	.word	0x00000000
	.align		4
        /*0004*/ 	.word	0xffffffff
	.align		4
        /*0008*/ 	.word	index@(_Z20solve_by_possibilityPjS_)
	.align		4
        /*000c*/ 	.word	index@(vprintf)
	.align		4
        /*0010*/ 	.word	0x00000000
	.align		4
        /*0014*/ 	.word	0xfffffffe
	.align		4
        /*0018*/ 	.word	0x00000000
	.align		4
        /*001c*/ 	.word	0xfffffffd
	.align		4
        /*0020*/ 	.word	0x00000000
	.align		4
        /*0024*/ 	.word	0xfffffffc


//--------------------- .nv.constant4             --------------------------
	.section	.nv.constant4,"a",@progbits
	.align	8
	.align		8
.nv.constant4:
        /*0000*/ 	.dword	vprintf
	.align		8
        /*0008*/ 	.dword	$str
	.align		8
        /*0010*/ 	.dword	$str$1
	.align		8
        /*0018*/ 	.dword	$str$2
	.align		8
        /*0020*/ 	.dword	$str$3
	.align		8
        /*0028*/ 	.dword	$str$4


//--------------------- .text._Z20solve_by_possibilityPjS_ --------------------------
	.section	.text._Z20solve_by_possibilityPjS_,"ax",@progbits
	.align	128
        .global         _Z20solve_by_possibilityPjS_
        .type           _Z20solve_by_possibilityPjS_,@function
        .size           _Z20solve_by_possibilityPjS_,(.L_x_42 - _Z20solve_by_possibilityPjS_)
        .other          _Z20solve_by_possibilityPjS_,@"STO_CUDA_ENTRY STV_DEFAULT"
_Z20solve_by_possibilityPjS_:
.text._Z20solve_by_possibilityPjS_:
[----:B------:R-:W0:Y:S01]  /*0000*/  LDC R1, c[0x0][0x37c] ;  /* 0x0000df00ff017b82 */ /* 0x000e220000000800 */
[----:B------:R-:W1:Y:S07]  /*0010*/  S2R R16, SR_CTAID.X ;  /* 0x0000000000107919 */ /* 0x000e6e0000002500 */
[----:B------:R-:W2:Y:S01]  /*0020*/  LDC.64 R6, c[0x0][0x380] ;  /* 0x0000e000ff067b82 */ /* 0x000ea20000000a00 */
[----:B------:R-:W3:Y:S01]  /*0030*/  LDCU.64 UR36, c[0x0][0x358] ;  /* 0x00006b00ff2477ac */ /* 0x000ee20008000a00 */
[----:B0-----:R-:W-:Y:S01]  /*0040*/  VIADD R1, R1, 0xffffffb0 ;  /* 0xffffffb001017836 */ /* 0x001fe20000000000 */
[----:B------:R-:W0:Y:S01]  /*0050*/  S2R R3, SR_TID.X ;  /* 0x0000000000037919 */ /* 0x000e220000002100 */
[----:B-1----:R-:W-:-:S04]  /*0060*/  IMAD R18, R16, 0x9, RZ ;  /* 0x0000000910127824 */ /* 0x002fc800078e02ff */
[----:B0-----:R-:W-:-:S04]  /*0070*/  IMAD.IADD R30, R18, 0x1, R3 ;  /* 0x00000001121e7824 */ /* 0x001fc800078e0203 */
[----:B--2---:R-:W-:-:S06]  /*0080*/  IMAD.WIDE.U32 R6, R30, 0x4, R6 ;  /* 0x000000041e067825 */ /* 0x004fcc00078e0006 */
[----:B---3--:R-:W2:Y:S01]  /*0090*/  LDG.E R7, desc[UR36][R6.64] ;  /* 0x0000002406077981 */ /* 0x008ea2000c1e1900 */
[----:B------:R-:W0:Y:S01]  /*00a0*/  S2UR UR5, SR_CgaCtaId ;  /* 0x00000000000579c3 */ /* 0x000e220000008800 */
[----:B------:R-:W-:Y:S01]  /*00b0*/  UMOV UR4, 0x400 ;  /* 0x0000040000047882 */ /* 0x000fe20000000000 */
[----:B------:R-:W-:Y:S01]  /*00c0*/  IMAD.MOV.U32 R4, RZ, RZ, 0x1 ;  /* 0x00000001ff047424 */ /* 0x000fe200078e00ff */
[----:B------:R-:W-:Y:S01]  /*00d0*/  MOV R5, 0x1 ;  /* 0x0000000100057802 */ /* 0x000fe20000000f00 */
[----:B------:R-:W-:Y:S02]  /*00e0*/  HFMA2 R3, -RZ, RZ, 0, 5.9604644775390625e-08 ;  /* 0x00000001ff037431 */ /* 0x000fe400000001ff */
[----:B------:R-:W-:Y:S02]  /*00f0*/  IMAD.MOV.U32 R2, RZ, RZ, RZ ;  /* 0x000000ffff027224 */ /* 0x000fe400078e00ff */
[----:B------:R-:W-:Y:S04]  /*0100*/  STL.64 [R1+0x8], R4 ;  /* 0x0000080401007387 */ /* 0x000fe80000100a00 */
[----:B------:R-:W-:Y:S04]  /*0110*/  STL.64 [R1+0x10], R4 ;  /* 0x0000100401007387 */ /* 0x000fe80000100a00 */
[----:B------:R-:W-:Y:S04]  /*0120*/  STL.64 [R1+0x18], R4 ;  /* 0x0000180401007387 */ /* 0x000fe80000100a00 */
[----:B------:R-:W-:Y:S01]  /*0130*/  STL.64 [R1+0x20], R4 ;  /* 0x0000200401007387 */ /* 0x000fe20000100a00 */
[----:B0-----:R-:W-:-:S03]  /*0140*/  ULEA UR4, UR5, UR4, 0x18 ;  /* 0x0000000405047291 */ /* 0x001fc6000f8ec0ff */
[----:B------:R0:W-:Y:S01]  /*0150*/  STL.64 [R1], R2 ;  /* 0x0000000201007387 */ /* 0x0001e20000100a00 */
[----:B------:R-:W1:Y:S02]  /*0160*/  LDCU UR5, c[0x0][0x2f8] ;  /* 0x00005f00ff0577ac */ /* 0x000e640008000800 */
[----:B------:R-:W-:-:S04]  /*0170*/  IMAD.U32 R27, RZ, RZ, UR4 ;  /* 0x00000004ff1b7e24 */ /* 0x000fc8000f8e00ff */
[----:B------:R-:W-:Y:S01]  /*0180*/  IMAD R0, R30, 0x4, R27 ;  /* 0x000000041e007824 */ /* 0x000fe200078e021b */
[----:B------:R-:W3:Y:S01]  /*0190*/  LDCU UR4, c[0x0][0x2fc] ;  /* 0x00005f80ff0477ac */ /* 0x000ee20008000800 */
[----:B-1----:R-:W-:-:S04]  /*01a0*/  IADD3 R29, P1, PT, R1, UR5, RZ ;  /* 0x00000005011d7c10 */ /* 0x002fc8000ff3e0ff */
[----:B------:R-:W-:Y:S02]  /*01b0*/  IADD3 R25, P2, PT, R29, 0x28, RZ ;  /* 0x000000281d197810 */ /* 0x000fe40007f5e0ff */
[----:B---3--:R-:W-:-:S05]  /*01c0*/  IADD3.X R28, PT, PT, RZ, UR4, RZ, P1, !PT ;  /* 0x00000004ff1c7c10 */ /* 0x008fca0008ffe4ff */
[----:B0-----:R-:W-:Y:S01]  /*01d0*/  IMAD.X R2, RZ, RZ, R28, P2 ;  /* 0x000000ffff027224 */ /* 0x001fe200010e061c */
[----:B--2---:R0:W-:Y:S01]  /*01e0*/  STS [R0], R7 ;  /* 0x0000000700007388 */ /* 0x0041e20000000800 */
[----:B------:R-:W-:-:S13]  /*01f0*/  LOP3.LUT P0, RZ, R7, R30, RZ, 0xfc, !PT ;  /* 0x0000001e07ff7212 */ /* 0x000fda000780fcff */
[----:B0-----:R-:W-:Y:S05]  /*0200*/  @P0 BRA `(.L_x_0) ;  /* 0x0000001800c80947 */ /* 0x001fea0003800000 */
[----:B------:R-:W-:Y:S01]  /*0210*/  MOV R26, 0x0 ;  /* 0x00000000001a7802 */ /* 0x000fe20000000f00 */
[----:B------:R-:W0:Y:S01]  /*0220*/  LDCU.64 UR4, c[0x4][0x8] ;  /* 0x01000100ff0477ac */ /* 0x000e220008000a00 */
[----:B------:R-:W-:Y:S01]  /*0230*/  IMAD.MOV.U32 R24, RZ, RZ, R1 ;  /* 0x000000ffff187224 */ /* 0x000fe200078e0001 */
[----:B------:R-:W-:Y:S01]  /*0240*/  CS2R R6, SRZ ;  /* 0x0000000000067805 */ /* 0x000fe2000001ff00 */
[----:B------:R1:W2:Y:S01]  /*0250*/  LDC.64 R8, c[0x4][R26] ;  /* 0x010000001a087b82 */ /* 0x0002a20000000a00 */
[----:B0-----:R-:W-:Y:S01]  /*0260*/  IMAD.U32 R4, RZ, RZ, UR4 ;  /* 0x00000004ff047e24 */ /* 0x001fe2000f8e00ff */
[----:B-1----:R-:W-:-:S07]  /*0270*/  MOV R5, UR5 ;  /* 0x0000000500057c02 */ /* 0x002fce0008000f00 */
[----:B------:R-:W-:-:S07]  /*0280*/  LEPC R20, `(.L_x_1) ;  /* 0x000000001014794e */ /* 0x000fce0000000000 */
[----:B--2---:R-:W-:Y:S05]  /*0290*/  CALL.ABS.NOINC R8 ;  /* 0x0000000008007343 */ /* 0x004fea0003c00000 */
.L_x_1:
[----:B------:R-:W-:Y:S01]  /*02a0*/  ISETP.GT.U32.AND P0, PT, R18, -0x9, PT ;  /* 0xfffffff71200780c */ /* 0x000fe20003f04070 */
[----:B------:R-:W-:Y:S02]  /*02b0*/  HFMA2 R14, -RZ, RZ, 0, 0 ;  /* 0x00000000ff0e7431 */ /* 0x000fe400000001ff */
[----:B------:R-:W-:Y:S02]  /*02c0*/  IMAD.MOV.U32 R8, RZ, RZ, 0x1 ;  /* 0x00000001ff087424 */ /* 0x000fe400078e00ff */
[----:B------:R-:W-:Y:S02]  /*02d0*/  HFMA2 R6, -RZ, RZ, 0, 5.9604644775390625e-08 ;  /* 0x00000001ff067431 */ /* 0x000fe400000001ff */
[----:B------:R-:W-:Y:S01]  /*02e0*/  IMAD.MOV.U32 R9, RZ, RZ, 0x1 ;  /* 0x00000001ff097424 */ /* 0x000fe200078e00ff */
[----:B------:R-:W-:Y:S01]  /*02f0*/  MOV R11, 0x1 ;  /* 0x00000001000b7802 */ /* 0x000fe20000000f00 */
[----:B------:R-:W-:Y:S02]  /*0300*/  IMAD.MOV.U32 R10, RZ, RZ, 0x1 ;  /* 0x00000001ff0a7424 */ /* 0x000fe400078e00ff */
[----:B------:R-:W-:-:S02]  /*0310*/  IMAD.MOV.U32 R12, RZ, RZ, 0x1 ;  /* 0x00000001ff0c7424 */ /* 0x000fc400078e00ff */
[----:B------:R-:W-:Y:S02]  /*0320*/  IMAD.MOV.U32 R13, RZ, RZ, 0x1 ;  /* 0x00000001ff0d7424 */ /* 0x000fe400078e00ff */
[----:B------:R-:W-:Y:S02]  /*0330*/  IMAD.MOV.U32 R7, RZ, RZ, 0x1 ;  /* 0x00000001ff077424 */ /* 0x000fe400078e00ff */
[----:B------:R-:W-:Y:S01]  /*0340*/  IMAD.MOV.U32 R15, RZ, RZ, 0x1 ;  /* 0x00000001ff0f7424 */ /* 0x000fe200078e00ff */
[----:B------:R-:W-:Y:S06]  /*0350*/  @P0 BRA `(.L_x_2) ;  /* 0x0000000400b40947 */ /* 0x000fec0003800000 */
[----:B------:R-:W-:Y:S01]  /*0360*/  IMAD R27, R16, 0x24, R27 ;  /* 0x00000024101b7824 */ /* 0x000fe200078e021b */
[----:B------:R0:W1:Y:S01]  /*0370*/  LDC.64 R8, c[0x4][R26] ;  /* 0x010000001a087b82 */ /* 0x0000620000000a00 */
[----:B------:R-:W2:Y:S01]  /*0380*/  LDCU.64 UR4, c[0x4][0x10] ;  /* 0x01000200ff0477ac */ /* 0x000ea20008000a00 */
[----:B------:R-:W-:Y:S01]  /*0390*/  IMAD.MOV.U32 R6, RZ, RZ, R25 ;  /* 0x000000ffff067224 */ /* 0x000fe200078e0019 */
[----:B------:R-:W-:Y:S01]  /*03a0*/  MOV R7, R2 ;  /* 0x0000000200077202 */ /* 0x000fe20000000f00 */
[----:B------:R-:W3:Y:S01]  /*03b0*/  LDS R19, [R27] ;  /* 0x000000001b137984 */ /* 0x000ee20000000800 */
[----:B--2---:R-:W-:Y:S01]  /*03c0*/  MOV R4, UR4 ;  /* 0x0000000400047c02 */ /* 0x004fe20008000f00 */
[----:B------:R-:W-:Y:S02]  /*03d0*/  IMAD.U32 R5, RZ, RZ, UR5 ;  /* 0x00000005ff057e24 */ /* 0x000fe4000f8e00ff */
[----:B---3--:R0:W-:Y:S05]  /*03e0*/  STL.64 [R1+0x28], R18 ;  /* 0x0000281201007387 */ /* 0x0081ea0000100a00 */
[----:B------:R-:W-:-:S07]  /*03f0*/  LEPC R20, `(.L_x_3) ;  /* 0x000000001014794e */ /* 0x000fce0000000000 */
[----:B01----:R-:W-:Y:S05]  /*0400*/  CALL.ABS.NOINC R8 ;  /* 0x0000000008007343 */ /* 0x003fea0003c00000 */
.L_x_3:
[----:B------:R-:W0:Y:S01]  /*0410*/  LDS R17, [R27+0x4] ;  /* 0x000004001b117984 */ /* 0x000e220000000800 */
[----:B------:R-:W-:Y:S01]  /*0420*/  IMAD R19, R19, 0x4, R24 ;  /* 0x0000000413137824 */ /* 0x000fe200078e0218 */
[----:B------:R1:W2:Y:S01]  /*0430*/  LDC.64 R8, c[0x4][R26] ;  /* 0x010000001a087b82 */ /* 0x0002a20000000a00 */
[----:B------:R-:W-:Y:S01]  /*0440*/  VIADD R16, R18, 0x1 ;  /* 0x0000000112107836 */ /* 0x000fe20000000000 */
[----:B------:R-:W3:Y:S01]  /*0450*/  LDCU.64 UR4, c[0x4][0x10] ;  /* 0x01000200ff0477ac */ /* 0x000ee20008000a00 */
[----:B------:R-:W-:Y:S01]  /*0460*/  IMAD.MOV.U32 R6, RZ, RZ, R25 ;  /* 0x000000ffff067224 */ /* 0x000fe200078e0019 */
[----:B------:R1:W-:Y:S01]  /*0470*/  STL [R19], RZ ;  /* 0x000000ff13007387 */ /* 0x0003e20000100800 */
[----:B------:R-:W-:Y:S02]  /*0480*/  MOV R7, R2 ;  /* 0x0000000200077202 */ /* 0x000fe40000000f00 */
[----:B---3--:R-:W-:Y:S01]  /*0490*/  MOV R4, UR4 ;  /* 0x0000000400047c02 */ /* 0x008fe20008000f00 */
[----:B------:R-:W-:Y:S01]  /*04a0*/  IMAD.U32 R5, RZ, RZ, UR5 ;  /* 0x00000005ff057e24 */ /* 0x000fe2000f8e00ff */
[----:B0-----:R1:W-:Y:S06]  /*04b0*/  STL.64 [R1+0x28], R16 ;  /* 0x0000281001007387 */ /* 0x0013ec0000100a00 */
[----:B------:R-:W-:-:S07]  /*04c0*/  LEPC R20, `(.L_x_4) ;  /* 0x000000001014794e */ /* 0x000fce0000000000 */
[----:B-12---:R-:W-:Y:S05]  /*04d0*/  CALL.ABS.NOINC R8 ;  /* 0x0000000008007343 */ /* 0x006fea0003c00000 */
.L_x_4:
        /* <DEDUP_REMOVED lines=13> */
.L_x_5:
        /* <DEDUP_REMOVED lines=13> */
.L_x_6:
        /* <DEDUP_REMOVED lines=13> */
.L_x_7:
        /* <DEDUP_REMOVED lines=13> */
.L_x_8:
        /* <DEDUP_REMOVED lines=13> */
.L_x_9:
        /* <DEDUP_REMOVED lines=13> */
.L_x_10:
[----:B------:R-:W-:-:S05]  /*09c0*/  IMAD R19, R19, 0x4, R24 ;  /* 0x0000000413137824 */ /* 0x000fca00078e0218 */
[----:B------:R0:W-:Y:S04]  /*09d0*/  STL [R19], RZ ;  /* 0x000000ff13007387 */ /* 0x0001e80000100800 */
[----:B------:R0:W5:Y:S04]  /*09e0*/  LDL.64 R14, [R1] ;  /* 0x00000000010e7983 */ /* 0x0001680000100a00 */
[----:B------:R0:W5:Y:S04]  /*09f0*/  LDL.64 R6, [R1+0x8] ;  /* 0x0000080001067983 */ /* 0x0001680000100a00 */
[----:B------:R0:W5:Y:S04]  /*0a00*/  LDL.64 R12, [R1+0x10] ;  /* 0x00001000010c7983 */ /* 0x0001680000100a00 */
[----:B------:R0:W5:Y:S04]  /*0a10*/  LDL.64 R10, [R1+0x18] ;  /* 0x00001800010a7983 */ /* 0x0001680000100a00 */
[----:B------:R0:W5:Y:S02]  /*0a20*/  LDL.64 R8, [R1+0x20] ;  /* 0x0000200001087983 */ /* 0x0001640000100a00 */
.L_x_2:
[----:B------:R-:W-:Y:S01]  /*0a30*/  MOV R2, 0x0 ;  /* 0x0000000000027802 */ /* 0x000fe20000000f00 */
[----:B-----5:R-:W-:Y:S01]  /*0a40*/  STL.64 [R1+0x28], R14 ;  /* 0x0000280e01007387 */ /* 0x020fe20000100a00 */
[----:B------:R-:W1:Y:S01]  /*0a50*/  LDCU.64 UR4, c[0x4][0x18] ;  /* 0x01000300ff0477ac */ /* 0x000e620008000a00 */
[----:B------:R-:W-:Y:S01]  /*0a60*/  IADD3 R29, P0, PT, R29, 0x28, RZ ;  /* 0x000000281d1d7810 */ /* 0x000fe20007f1e0ff */
[----:B------:R2:W3:Y:S01]  /*0a70*/  LDC.64 R16, c[0x4][R2] ;  /* 0x0100000002107b82 */ /* 0x0004e20000000a00 */
[----:B------:R-:W-:Y:S03]  /*0a80*/  STL.64 [R1+0x38], R12 ;  /* 0x0000380c01007387 */ /* 0x000fe60000100a00 */
[----:B------:R-:W-:Y:S01]  /*0a90*/  IMAD.X R28, RZ, RZ, R28, P0 ;  /* 0x000000ffff1c7224 */ /* 0x000fe200000e061c */
[----:B------:R-:W-:Y:S04]  /*0aa0*/  STL.64 [R1+0x40], R10 ;  /* 0x0000400a01007387 */ /* 0x000fe80000100a00 */
[----:B------:R-:W-:Y:S04]  /*0ab0*/  STL.64 [R1+0x48], R8 ;  /* 0x0000480801007387 */ /* 0x000fe80000100a00 */
[----:B------:R4:W-:Y:S01]  /*0ac0*/  STL.64 [R1+0x30], R6 ;  /* 0x0000300601007387 */ /* 0x0009e20000100a00 */
[----:B-1----:R-:W-:Y:S01]  /*0ad0*/  MOV R4, UR4 ;  /* 0x0000000400047c02 */ /* 0x002fe20008000f00 */
[----:B------:R-:W-:-:S02]  /*0ae0*/  IMAD.U32 R5, RZ, RZ, UR5 ;  /* 0x00000005ff057e24 */ /* 0x000fc4000f8e00ff */
[----:B----4-:R-:W-:Y:S01]  /*0af0*/  IMAD.MOV.U32 R6, RZ, RZ, R29 ;  /* 0x000000ffff067224 */ /* 0x010fe200078e001d */
[----:B--2---:R-:W-:-:S07]  /*0b00*/  MOV R7, R28 ;  /* 0x0000001c00077202 */ /* 0x004fce0000000f00 */
[----:B------:R-:W-:-:S07]  /*0b10*/  LEPC R20, `(.L_x_11) ;  /* 0x000000001014794e */ /* 0x000fce0000000000 */
[----:B0--3--:R-:W-:Y:S05]  /*0b20*/  CALL.ABS.NOINC R16 ;  /* 0x0000000010007343 */ /* 0x009fea0003c00000 */
.L_x_11:
[----:B------:R0:W1:Y:S01]  /*0b30*/  LDC.64 R8, c[0x4][R2] ;  /* 0x0100000002087b82 */ /* 0x0000620000000a00 */
[----:B------:R-:W2:Y:S01]  /*0b40*/  LDCU.64 UR4, c[0x4][0x20] ;  /* 0x01000400ff0477ac */ /* 0x000ea20008000a00 */
[----:B------:R-:W-:Y:S01]  /*0b50*/  CS2R R6, SRZ ;  /* 0x0000000000067805 */ /* 0x000fe2000001ff00 */
[----:B--2---:R-:W-:Y:S02]  /*0b60*/  IMAD.U32 R4, RZ, RZ, UR4 ;  /* 0x00000004ff047e24 */ /* 0x004fe4000f8e00ff */
[----:B0-----:R-:W-:-:S07]  /*0b70*/  IMAD.U32 R5, RZ, RZ, UR5 ;  /* 0x00000005ff057e24 */ /* 0x001fce000f8e00ff */
[----:B------:R-:W-:-:S07]  /*0b80*/  LEPC R20, `(.L_x_12) ;  /* 0x000000001014794e */ /* 0x000fce0000000000 */
[----:B-1----:R-:W-:Y:S05]  /*0b90*/  CALL.ABS.NOINC R8 ;  /* 0x0000000008007343 */ /* 0x002fea0003c00000 */
.L_x_12:
[----:B------:R-:W0:Y:S01]  /*0ba0*/  S2R R0, SR_CgaCtaId ;  /* 0x0000000000007919 */ /* 0x000e220000008800 */
[----:B------:R-:W-:Y:S01]  /*0bb0*/  MOV R23, 0x400 ;  /* 0x0000040000177802 */ /* 0x000fe20000000f00 */
[----:B------:R-:W-:Y:S01]  /*0bc0*/  IMAD.MOV.U32 R18, RZ, RZ, RZ ;  /* 0x000000ffff127224 */ /* 0x000fe200078e00ff */
[----:B------:R1:W2:Y:S01]  /*0bd0*/  LDC.64 R8, c[0x4][R2] ;  /* 0x0100000002087b82 */ /* 0x0002a20000000a00 */
[----:B------:R-:W3:Y:S01]  /*0be0*/  S2R R22, SR_TID.X ;  /* 0x0000000000167919 */ /* 0x000ee20000002100 */
[----:B------:R-:W4:Y:S01]  /*0bf0*/  LDCU.64 UR4, c[0x4][0x10] ;  /* 0x01000200ff0477ac */ /* 0x000f220008000a00 */
[----:B------:R-:W-:Y:S02]  /*0c00*/  HFMA2 R31, -RZ, RZ, 0, 0 ;  /* 0x00000000ff1f7431 */ /* 0x000fe400000001ff */
[----:B------:R-:W-:Y:S02]  /*0c10*/  IMAD.MOV.U32 R6, RZ, RZ, R29 ;  /* 0x000000ffff067224 */ /* 0x000fe400078e001d */
[----:B------:R-:W-:-:S02]  /*0c20*/  IMAD.MOV.U32 R7, RZ, RZ, R28 ;  /* 0x000000ffff077224 */ /* 0x000fc400078e001c */
[----:B----4-:R-:W-:Y:S01]  /*0c30*/  IMAD.U32 R4, RZ, RZ, UR4 ;  /* 0x00000004ff047e24 */ /* 0x010fe2000f8e00ff */
[----:B------:R-:W-:Y:S02]  /*0c40*/  MOV R5, UR5 ;  /* 0x0000000500057c02 */ /* 0x000fe40008000f00 */
[----:B0-----:R-:W-:-:S04]  /*0c50*/  LEA R23, R0, R23, 0x18 ;  /* 0x0000001700177211 */ /* 0x001fc800078ec0ff */
[----:B---3--:R-:W-:-:S05]  /*0c60*/  LEA R25, R22, R23, 0x2 ;  /* 0x0000001716197211 */ /* 0x008fca00078e10ff */
[----:B------:R-:W0:Y:S04]  /*0c70*/  LDS R19, [R25] ;  /* 0x0000000019137984 */ /* 0x000e280000000800 */
[----:B0-2---:R1:W-:Y:S02]  /*0c80*/  STL.64 [R1+0x28], R18 ;  /* 0x0000281201007387 */ /* 0x0053e40000100a00 */
[----:B------:R-:W-:-:S07]  /*0c90*/  LEPC R20, `(.L_x_13) ;  /* 0x000000001014794e */ /* 0x000fce0000000000 */
[----:B-1----:R-:W-:Y:S05]  /*0ca0*/  CALL.ABS.NOINC R8 ;  /* 0x0000000008007343 */ /* 0x002fea0003c00000 */
.L_x_13:
[----:B------:R-:W0:Y:S01]  /*0cb0*/  LDS R17, [R25+0x24] ;  /* 0x0000240019117984 */ /* 0x000e220000000800 */
[----:B------:R-:W-:Y:S01]  /*0cc0*/  IMAD R19, R19, 0x4, R24 ;  /* 0x0000000413137824 */ /* 0x000fe200078e0218 */
[----:B------:R1:W2:Y:S01]  /*0cd0*/  LDC.64 R8, c[0x4][R2] ;  /* 0x0100000002087b82 */ /* 0x0002a20000000a00 */
[----:B------:R-:W-:Y:S01]  /*0ce0*/  IMAD.MOV.U32 R16, RZ, RZ, 0x1 ;  /* 0x00000001ff107424 */ /* 0x000fe200078e00ff */
        /* <DEDUP_REMOVED lines=9> */
.L_x_14:
        /* <DEDUP_REMOVED lines=13> */
.L_x_15:
        /* <DEDUP_REMOVED lines=13> */
.L_x_16:
        /* <DEDUP_REMOVED lines=13> */
.L_x_17:
        /* <DEDUP_REMOVED lines=13> */
.L_x_18:
        /* <DEDUP_REMOVED lines=13> */
.L_x_19:
        /* <DEDUP_REMOVED lines=13> */
.L_x_20:
[----:B------:R-:W-:Y:S01]  /*1260*/  IMAD R0, R17, 0x4, R24 ;  /* 0x0000000411007824 */ /* 0x000fe200078e0218 */
[----:B------:R-:W0:Y:S04]  /*1270*/  LDCU.64 UR4, c[0x4][0x18] ;  /* 0x01000300ff0477ac */ /* 0x000e280008000a00 */
[----:B------:R1:W-:Y:S04]  /*1280*/  STL [R0], RZ ;  /* 0x000000ff00007387 */ /* 0x0003e80000100800 */
[----:B------:R-:W2:Y:S04]  /*1290*/  LDL.64 R10, [R1] ;  /* 0x00000000010a7983 */ /* 0x000ea80000100a00 */
[----:B------:R-:W3:Y:S04]  /*12a0*/  LDL.64 R12, [R1+0x8] ;  /* 0x00000800010c7983 */ /* 0x000ee80000100a00 */
[----:B------:R-:W4:Y:S04]  /*12b0*/  LDL.64 R14, [R1+0x10] ;  /* 0x00001000010e7983 */ /* 0x000f280000100a00 */
[----:B------:R-:W5:Y:S04]  /*12c0*/  LDL.64 R16, [R1+0x18] ;  /* 0x0000180001107983 */ /* 0x000f680000100a00 */
[----:B------:R-:W5:Y:S01]  /*12d0*/  LDL.64 R18, [R1+0x20] ;  /* 0x0000200001127983 */ /* 0x000f620000100a00 */
[----:B------:R1:W1:Y:S01]  /*12e0*/  LDC.64 R8, c[0x4][R2] ;  /* 0x0100000002087b82 */ /* 0x0002620000000a00 */
[----:B0-----:R-:W-:Y:S01]  /*12f0*/  IMAD.U32 R4, RZ, RZ, UR4 ;  /* 0x00000004ff047e24 */ /* 0x001fe2000f8e00ff */
[----:B------:R-:W-:Y:S01]  /*1300*/  MOV R5, UR5 ;  /* 0x0000000500057c02 */ /* 0x000fe20008000f00 */
[----:B------:R-:W-:-:S02]  /*1310*/  IMAD.MOV.U32 R6, RZ, RZ, R29 ;  /* 0x000000ffff067224 */ /* 0x000fc400078e001d */
[----:B------:R-:W-:Y:S01]  /*1320*/  IMAD.MOV.U32 R7, RZ, RZ, R28 ;  /* 0x000000ffff077224 */ /* 0x000fe200078e001c */
[----:B--2---:R0:W-:Y:S04]  /*1330*/  STL.64 [R1+0x28], R10 ;  /* 0x0000280a01007387 */ /* 0x0041e80000100a00 */
[----:B---3--:R0:W-:Y:S04]  /*1340*/  STL.64 [R1+0x30], R12 ;  /* 0x0000300c01007387 */ /* 0x0081e80000100a00 */
[----:B----4-:R0:W-:Y:S04]  /*1350*/  STL.64 [R1+0x38], R14 ;  /* 0x0000380e01007387 */ /* 0x0101e80000100a00 */
[----:B-----5:R0:W-:Y:S04]  /*1360*/  STL.64 [R1+0x40], R16 ;  /* 0x0000401001007387 */ /* 0x0201e80000100a00 */
[----:B-1----:R0:W-:Y:S02]  /*1370*/  STL.64 [R1+0x48], R18 ;  /* 0x0000481201007387 */ /* 0x0021e40000100a00 */
[----:B------:R-:W-:-:S07]  /*1380*/  LEPC R20, `(.L_x_21) ;  /* 0x000000001014794e */ /* 0x000fce0000000000 */
[----:B0-----:R-:W-:Y:S05]  /*1390*/  CALL.ABS.NOINC R8 ;  /* 0x0000000008007343 */ /* 0x001fea0003c00000 */
.L_x_21:
[----:B------:R0:W1:Y:S01]  /*13a0*/  LDC.64 R8, c[0x4][R2] ;  /* 0x0100000002087b82 */ /* 0x0000620000000a00 */
[----:B------:R-:W2:Y:S01]  /*13b0*/  LDCU.64 UR4, c[0x4][0x28] ;  /* 0x01000500ff0477ac */ /* 0x000ea20008000a00 */
[----:B------:R-:W-:Y:S02]  /*13c0*/  CS2R R6, SRZ ;  /* 0x0000000000067805 */ /* 0x000fe4000001ff00 */
[----:B--2---:R-:W-:Y:S01]  /*13d0*/  MOV R4, UR4 ;  /* 0x0000000400047c02 */ /* 0x004fe20008000f00 */
[----:B0-----:R-:W-:-:S07]  /*13e0*/  IMAD.U32 R5, RZ, RZ, UR5 ;  /* 0x00000005ff057e24 */ /* 0x001fce000f8e00ff */
[----:B------:R-:W-:-:S07]  /*13f0*/  LEPC R20, `(.L_x_22) ;  /* 0x000000001014794e */ /* 0x000fce0000000000 */
[----:B-1----:R-:W-:Y:S05]  /*1400*/  CALL.ABS.NOINC R8 ;  /* 0x0000000008007343 */ /* 0x002fea0003c00000 */
.L_x_22:
[----:B------:R-:W-:Y:S01]  /*1410*/  LOP3.LUT R0, R22, 0xffff, RZ, 0xc0, !PT ;  /* 0x0000ffff16007812 */ /* 0x000fe200078ec0ff */
[----:B------:R-:W0:Y:S01]  /*1420*/  S2R R16, SR_CTAID.X ;  /* 0x0000000000107919 */ /* 0x000e220000002500 */
[----:B------:R1:W2:Y:S01]  /*1430*/  LDC.64 R8, c[0x4][R2] ;  /* 0x0100000002087b82 */ /* 0x0002a20000000a00 */
[----:B------:R-:W3:Y:S01]  /*1440*/  LDCU.64 UR4, c[0x4][0x10] ;  /* 0x01000200ff0477ac */ /* 0x000ee20008000a00 */
[----:B------:R-:W-:Y:S01]  /*1450*/  IMAD.MOV.U32 R6, RZ, RZ, R29 ;  /* 0x000000ffff067224 */ /* 0x000fe200078e001d */
[----:B------:R-:W-:Y:S01]  /*1460*/  MOV R7, R28 ;  /* 0x0000001c00077202 */ /* 0x000fe20000000f00 */
[----:B------:R-:W-:-:S05]  /*1470*/  IMAD R0, R0, 0x5556, RZ ;  /* 0x0000555600007824 */ /* 0x000fca00078e02ff */
[----:B------:R-:W-:-:S04]  /*1480*/  SHF.R.U32.HI R0, RZ, 0x10, R0 ;  /* 0x00000010ff007819 */ /* 0x000fc80000011600 */
[----:B------:R-:W-:-:S05]  /*1490*/  PRMT R0, R0, 0x9910, RZ ;  /* 0x0000991000007816 */ /* 0x000fca00000000ff */
[----:B------:R-:W-:Y:S01]  /*14a0*/  IMAD R0, R0, 0x3, RZ ;  /* 0x0000000300007824 */ /* 0x000fe200078e02ff */
[----:B---3--:R-:W-:Y:S01]  /*14b0*/  MOV R4, UR4 ;  /* 0x0000000400047c02 */ /* 0x008fe20008000f00 */
[----:B------:R-:W-:Y:S02]  /*14c0*/  IMAD.U32 R5, RZ, RZ, UR5 ;  /* 0x00000005ff057e24 */ /* 0x000fe4000f8e00ff */
[----:B------:R-:W-:-:S05]  /*14d0*/  IMAD.MOV R0, RZ, RZ, -R0 ;  /* 0x000000ffff007224 */ /* 0x000fca00078e0a00 */
[----:B------:R-:W-:-:S04]  /*14e0*/  PRMT R3, R0, 0x7710, RZ ;  /* 0x0000771000037816 */ /* 0x000fc800000000ff */
[----:B------:R-:W-:Y:S01]  /*14f0*/  IADD3 R0, PT, PT, R3, R22, RZ ;  /* 0x0000001603007210 */ /* 0x000fe20007ffe0ff */
[----:B0-----:R-:W-:-:S03]  /*1500*/  IMAD.HI.U32 R16, R16, 0x55555556, RZ ;  /* 0x5555555610107827 */ /* 0x001fc600078e00ff */
[----:B------:R-:W-:-:S05]  /*1510*/  LOP3.LUT R3, R0, 0xffff, RZ, 0xc0, !PT ;  /* 0x0000ffff00037812 */ /* 0x000fca00078ec0ff */
[----:B------:R-:W-:-:S04]  /*1520*/  IMAD.IADD R3, R22, 0x1, -R3 ;  /* 0x0000000116037824 */ /* 0x000fc800078e0a03 */
[----:B------:R-:W-:-:S04]  /*1530*/  IMAD R16, R16, 0x1b, R3 ;  /* 0x0000001b10107824 */ /* 0x000fc800078e0203 */
[----:B------:R-:W-:-:S05]  /*1540*/  IMAD R25, R16, 0x4, R23 ;  /* 0x0000000410197824 */ /* 0x000fca00078e0217 */
[----:B------:R-:W0:Y:S04]  /*1550*/  LDS R17, [R25] ;  /* 0x0000000019117984 */ /* 0x000e280000000800 */
[----:B0-2---:R1:W-:Y:S02]  /*1560*/  STL.64 [R1+0x28], R16 ;  /* 0x0000281001007387 */ /* 0x0053e40000100a00 */
[----:B------:R-:W-:-:S07]  /*1570*/  LEPC R20, `(.L_x_23) ;  /* 0x000000001014794e */ /* 0x000fce0000000000 */
[----:B-1----:R-:W-:Y:S05]  /*1580*/  CALL.ABS.NOINC R8 ;  /* 0x0000000008007343 */ /* 0x002fea0003c00000 */
.L_x_23:
        /* <DEDUP_REMOVED lines=13> */
.L_x_24:
        /* <DEDUP_REMOVED lines=13> */
.L_x_25:
        /* <DEDUP_REMOVED lines=13> */
.L_x_26:
[----:B------:R-:W-:Y:S01]  /*1800*/  IMAD R0, R17, 0x4, R24 ;  /* 0x0000000411007824 */ /* 0x000fe200078e0218 */
[----:B------:R-:W0:Y:S01]  /*1810*/  LDC.64 R2, c[0x4][R2] ;  /* 0x0100000002027b82 */ /* 0x000e220000000a00 */
[----:B------:R-:W1:Y:S03]  /*1820*/  LDCU.64 UR4, c[0x4][0x18] ;  /* 0x01000300ff0477ac */ /* 0x000e660008000a00 */
[----:B------:R2:W-:Y:S04]  /*1830*/  STL [R0], RZ ;  /* 0x000000ff00007387 */ /* 0x0005e80000100800 */
[----:B------:R-:W3:Y:S04]  /*1840*/  LDL.64 R16, [R1] ;  /* 0x0000000001107983 */ /* 0x000ee80000100a00 */
[----:B------:R-:W4:Y:S04]  /*1850*/  LDL.64 R18, [R1+0x8] ;  /* 0x0000080001127983 */ /* 0x000f280000100a00 */
[----:B------:R-:W5:Y:S04]  /*1860*/  LDL.64 R22, [R1+0x10] ;  /* 0x0000100001167983 */ /* 0x000f680000100a00 */
[----:B------:R-:W2:Y:S04]  /*1870*/  LDL.64 R24, [R1+0x18] ;  /* 0x0000180001187983 */ /* 0x000ea80000100a00 */
[----:B------:R-:W2:Y:S01]  /*1880*/  LDL.64 R26, [R1+0x20] ;  /* 0x00002000011a7983 */ /* 0x000ea20000100a00 */
[----:B-1----:R-:W-:Y:S01]  /*1890*/  MOV R4, UR4 ;  /* 0x0000000400047c02 */ /* 0x002fe20008000f00 */
[----:B------:R-:W-:Y:S01]  /*18a0*/  IMAD.U32 R5, RZ, RZ, UR5 ;  /* 0x00000005ff057e24 */ /* 0x000fe2000f8e00ff */
[----:B------:R-:W-:Y:S01]  /*18b0*/  MOV R6, R29 ;  /* 0x0000001d00067202 */ /* 0x000fe20000000f00 */
[----:B------:R-:W-:Y:S01]  /*18c0*/  IMAD.MOV.U32 R7, RZ, RZ, R28 ;  /* 0x000000ffff077224 */ /* 0x000fe200078e001c */
[----:B---3--:R1:W-:Y:S04]  /*18d0*/  STL.64 [R1+0x28], R16 ;  /* 0x0000281001007387 */ /* 0x0083e80000100a00 */
[----:B----4-:R1:W-:Y:S04]  /*18e0*/  STL.64 [R1+0x30], R18 ;  /* 0x0000301201007387 */ /* 0x0103e80000100a00 */
[----:B-----5:R1:W-:Y:S04]  /*18f0*/  STL.64 [R1+0x38], R22 ;  /* 0x0000381601007387 */ /* 0x0203e80000100a00 */
[----:B--2---:R1:W-:Y:S04]  /*1900*/  STL.64 [R1+0x40], R24 ;  /* 0x0000401801007387 */ /* 0x0043e80000100a00 */
[----:B0-----:R1:W-:Y:S02]  /*1910*/  STL.64 [R1+0x48], R26 ;  /* 0x0000481a01007387 */ /* 0x0013e40000100a00 */
[----:B------:R-:W-:-:S07]  /*1920*/  LEPC R20, `(.L_x_27) ;  /* 0x000000001014794e */ /* 0x000fce0000000000 */
[----:B-1----:R-:W-:Y:S05]  /*1930*/  CALL.ABS.NOINC R2 ;  /* 0x0000000002007343 */ /* 0x002fea0003c00000 */
.L_x_27:
[----:B------:R-:W-:Y:S01]  /*1940*/  ISETP.NE.AND P0, PT, R16, 0x1, PT ;  /* 0x000000011000780c */ /* 0x000fe20003f05270 */
[----:B------:R-:W-:Y:S01]  /*1950*/  BSSY.RECONVERGENT B0, `(.L_x_28) ;  /* 0x0000038000007945 */ /* 0x000fe20003800200 */
[----:B------:R-:W-:-:S04]  /*1960*/  ISETP.NE.AND P1, PT, R17, 0x1, PT ;  /* 0x000000011100780c */ /* 0x000fc80003f25270 */
[----:B------:R-:W-:-:S13]  /*1970*/  PLOP3.LUT P0, P1, !P1, PT, !P0, 0x80, 0xc8 ;  /* 0x0000000000c8781c */ /* 0x000fda000490f080 */
[----:B------:R-:W-:Y:S05]  /*1980*/  @P0 BRA `(.L_x_29) ;  /* 0x0000000000d00947 */ /* 0x000fea0003800000 */
[----:B------:R-:W-:-:S04]  /*1990*/  ISETP.NE.AND P0, PT, R18, 0x1, PT ;  /* 0x000000011200780c */ /* 0x000fc80003f05270 */
[----:B------:R-:W-:-:S13]  /*19a0*/  PLOP3.LUT P1, P0, !P0, PT, P1, 0x80, 0xc8 ;  /* 0x0000000000c8781c */ /* 0x000fda000402f010 */
[----:B------:R-:W-:Y:S05]  /*19b0*/  @P1 BRA `(.L_x_29) ;  /* 0x0000000000c41947 */ /* 0x000fea0003800000 */
[----:B------:R-:W-:Y:S01]  /*19c0*/  ISETP.NE.AND P1, PT, R19, 0x1, PT ;  /* 0x000000011300780c */ /* 0x000fe20003f25270 */
[----:B------:R-:W-:Y:S01]  /*19d0*/  BSSY.RELIABLE B1, `(.L_x_30) ;  /* 0x0000006000017945 */ /* 0x000fe20003800100 */
[----:B------:R-:W-:-:S11]  /*19e0*/  SEL R0, RZ, 0x1, !P0 ;  /* 0x00000001ff007807 */ /* 0x000fd60004000000 */
[----:B------:R-:W-:Y:S05]  /*19f0*/  @P1 BRA `(.L_x_31) ;  /* 0x00000000000c1947 */ /* 0x000fea0003800000 */
[----:B------:R-:W-:Y:S05]  /*1a00*/  @P0 BREAK.RELIABLE B1 ;  /* 0x0000000000010942 */ /* 0x000fea0003800100 */
[----:B------:R-:W-:Y:S05]  /*1a10*/  @P0 BRA `(.L_x_29) ;  /* 0x0000000000ac0947 */ /* 0x000fea0003800000 */
[----:B------:R-:W-:-:S07]  /*1a20*/  HFMA2 R0, -RZ, RZ, 0, 5.9604644775390625e-08 ;  /* 0x00000001ff007431 */ /* 0x000fce00000001ff */
.L_x_31:
[----:B------:R-:W-:Y:S05]  /*1a30*/  BSYNC.RELIABLE B1 ;  /* 0x0000000000017941 */ /* 0x000fea0003800100 */
.L_x_30:
[----:B------:R-:W-:Y:S01]  /*1a40*/  ISETP.NE.AND P0, PT, R22, 0x1, PT ;  /* 0x000000011600780c */ /* 0x000fe20003f05270 */
[----:B------:R-:W-:-:S12]  /*1a50*/  BSSY.RELIABLE B1, `(.L_x_32) ;  /* 0x0000006000017945 */ /* 0x000fd80003800100 */
[----:B------:R-:W-:Y:S05]  /*1a60*/  @P0 BRA `(.L_x_33) ;  /* 0x0000000000100947 */ /* 0x000fea0003800000 */
[----:B------:R-:W-:-:S13]  /*1a70*/  ISETP.NE.AND P0, PT, R0, RZ, PT ;  /* 0x000000ff0000720c */ /* 0x000fda0003f05270 */
[----:B------:R-:W-:Y:S05]  /*1a80*/  @P0 BREAK.RELIABLE B1 ;  /* 0x0000000000010942 */ /* 0x000fea0003800100 */
[----:B------:R-:W-:Y:S05]  /*1a90*/  @P0 BRA `(.L_x_29) ;  /* 0x00000000008c0947 */ /* 0x000fea0003800000 */
[----:B------:R-:W-:-:S07]  /*1aa0*/  IMAD.MOV.U32 R0, RZ, RZ, 0x1 ;  /* 0x00000001ff007424 */ /* 0x000fce00078e00ff */
.L_x_33:
[----:B------:R-:W-:Y:S05]  /*1ab0*/  BSYNC.RELIABLE B1 ;  /* 0x0000000000017941 */ /* 0x000fea0003800100 */
.L_x_32:
[----:B------:R-:W-:Y:S01]  /*1ac0*/  ISETP.NE.AND P0, PT, R23, 0x1, PT ;  /* 0x000000011700780c */ /* 0x000fe20003f05270 */
[----:B------:R-:W-:-:S12]  /*1ad0*/  BSSY.RELIABLE B1, `(.L_x_34) ;  /* 0x0000006000017945 */ /* 0x000fd80003800100 */
[----:B------:R-:W-:Y:S05]  /*1ae0*/  @P0 BRA `(.L_x_35) ;  /* 0x0000000000100947 */ /* 0x000fea0003800000 */
[----:B------:R-:W-:-:S13]  /*1af0*/  ISETP.NE.AND P0, PT, R0, RZ, PT ;  /* 0x000000ff0000720c */ /* 0x000fda0003f05270 */
[----:B------:R-:W-:Y:S05]  /*1b00*/  @P0 BREAK.RELIABLE B1 ;  /* 0x0000000000010942 */ /* 0x000fea0003800100 */
[----:B------:R-:W-:Y:S05]  /*1b10*/  @P0 BRA `(.L_x_29) ;  /* 0x00000000006c0947 */ /* 0x000fea0003800000 */
[----:B------:R-:W-:-:S07]  /*1b20*/  MOV R0, 0x1 ;  /* 0x0000000100007802 */ /* 0x000fce0000000f00 */
.L_x_35:
[----:B------:R-:W-:Y:S05]  /*1b30*/  BSYNC.RELIABLE B1 ;  /* 0x0000000000017941 */ /* 0x000fea0003800100 */
.L_x_34:
[----:B------:R-:W-:Y:S01]  /*1b40*/  ISETP.NE.AND P0, PT, R24, 0x1, PT ;  /* 0x000000011800780c */ /* 0x000fe20003f05270 */
[----:B------:R-:W-:-:S12]  /*1b50*/  BSSY.RELIABLE B1, `(.L_x_36) ;  /* 0x0000006000017945 */ /* 0x000fd80003800100 */
[----:B------:R-:W-:Y:S05]  /*1b60*/  @P0 BRA `(.L_x_37) ;  /* 0x0000000000100947 */ /* 0x000fea0003800000 */
[----:B------:R-:W-:-:S13]  /*1b70*/  ISETP.NE.AND P0, PT, R0, RZ, PT ;  /* 0x000000ff0000720c */ /* 0x000fda0003f05270 */
[----:B------:R-:W-:Y:S05]  /*1b80*/  @P0 BREAK.RELIABLE B1 ;  /* 0x0000000000010942 */ /* 0x000fea0003800100 */
[----:B------:R-:W-:Y:S05]  /*1b90*/  @P0 BRA `(.L_x_29) ;  /* 0x00000000004c0947 */ /* 0x000fea0003800000 */
[----:B------:R-:W-:-:S07]  /*1ba0*/  IMAD.MOV.U32 R0, RZ, RZ, 0x1 ;  /* 0x00000001ff007424 */ /* 0x000fce00078e00ff */
.L_x_37:
[----:B------:R-:W-:Y:S05]  /*1bb0*/  BSYNC.RELIABLE B1 ;  /* 0x0000000000017941 */ /* 0x000fea0003800100 */
.L_x_36:
[----:B------:R-:W-:Y:S01]  /*1bc0*/  ISETP.NE.AND P0, PT, R25, 0x1, PT ;  /* 0x000000011900780c */ /* 0x000fe20003f05270 */
[----:B------:R-:W-:-:S12]  /*1bd0*/  BSSY.RELIABLE B1, `(.L_x_38) ;  /* 0x0000006000017945 */ /* 0x000fd80003800100 */
[----:B------:R-:W-:Y:S05]  /*1be0*/  @P0 BRA `(.L_x_39) ;  /* 0x0000000000100947 */ /* 0x000fea0003800000 */
[----:B------:R-:W-:-:S13]  /*1bf0*/  ISETP.NE.AND P0, PT, R0, RZ, PT ;  /* 0x000000ff0000720c */ /* 0x000fda0003f05270 */
[----:B------:R-:W-:Y:S05]  /*1c00*/  @P0 BREAK.RELIABLE B1 ;  /* 0x0000000000010942 */ /* 0x000fea0003800100 */
[----:B------:R-:W-:Y:S05]  /*1c10*/  @P0 BRA `(.L_x_29) ;  /* 0x00000000002c0947 */ /* 0x000fea0003800000 */
[----:B------:R-:W-:-:S07]  /*1c20*/  HFMA2 R0, -RZ, RZ, 0, 5.9604644775390625e-08 ;  /* 0x00000001ff007431 */ /* 0x000fce00000001ff */
.L_x_39:
[----:B------:R-:W-:Y:S05]  /*1c30*/  BSYNC.RELIABLE B1 ;  /* 0x0000000000017941 */ /* 0x000fea0003800100 */
.L_x_38:
[----:B------:R-:W-:-:S13]  /*1c40*/  ISETP.NE.AND P0, PT, R26, 0x1, PT ;  /* 0x000000011a00780c */ /* 0x000fda0003f05270 */
[----:B------:R-:W-:Y:S05]  /*1c50*/  @P0 BRA `(.L_x_40) ;  /* 0x00000000000c0947 */ /* 0x000fea0003800000 */
[----:B------:R-:W-:-:S13]  /*1c60*/  ISETP.NE.AND P0, PT, R0, RZ, PT ;  /* 0x000000ff0000720c */ /* 0x000fda0003f05270 */
[----:B------:R-:W-:Y:S05]  /*1c70*/  @P0 BRA `(.L_x_29) ;  /* 0x0000000000140947 */ /* 0x000fea0003800000 */
[----:B------:R-:W-:-:S07]  /*1c80*/  IMAD.MOV.U32 R0, RZ, RZ, 0x1 ;  /* 0x00000001ff007424 */ /* 0x000fce00078e00ff */
.L_x_40:
[----:B------:R-:W-:Y:S02]  /*1c90*/  ISETP.NE.AND P0, PT, R27, 0x1, PT ;  /* 0x000000011b00780c */ /* 0x000fe40003f05270 */
[----:B------:R-:W-:-:S11]  /*1ca0*/  MOV R31, R0 ;  /* 0x00000000001f7202 */ /* 0x000fd60000000f00 */
[----:B------:R-:W-:-:S04]  /*1cb0*/  @!P0 ISETP.NE.AND P1, PT, R0, RZ, PT ;  /* 0x000000ff0000820c */ /* 0x000fc80003f25270 */
[----:B------:R-:W-:-:S09]  /*1cc0*/  @!P0 SEL R31, RZ, 0x1, P1 ;  /* 0x00000001ff1f8807 */ /* 0x000fd20000800000 */
.L_x_29:
[----:B------:R-:W-:Y:S05]  /*1cd0*/  BSYNC.RECONVERGENT B0 ;  /* 0x0000000000007941 */ /* 0x000fea0003800200 */
.L_x_28:
[----:B------:R-:W0:Y:S01]  /*1ce0*/  S2UR UR5, SR_CgaCtaId ;  /* 0x00000000000579c3 */ /* 0x000e220000008800 */
[----:B------:R-:W-:Y:S02]  /*1cf0*/  UMOV UR4, 0x400 ;  /* 0x0000040000047882 */ /* 0x000fe40000000000 */
[----:B0-----:R-:W-:-:S06]  /*1d00*/  ULEA UR4, UR5, UR4, 0x18 ;  /* 0x0000000405047291 */ /* 0x001fcc000f8ec0ff */
[----:B------:R-:W-:-:S05]  /*1d10*/  IMAD.U32 R27, RZ, RZ, UR4 ;  /* 0x00000004ff1b7e24 */ /* 0x000fca000f8e00ff */
[----:B------:R0:W-:Y:S02]  /*1d20*/  STS [R27], R31 ;  /* 0x0000001f1b007388 */ /* 0x0001e40000000800 */
.L_x_0:
[----:B------:R-:W-:Y:S05]  /*1d30*/  WARPSYNC.ALL ;  /* 0x0000000000007948 */ /* 0x000fea0003800000 */
[----:B------:R-:W-:Y:S01]  /*1d40*/  BAR.SYNC.DEFER_BLOCKING 0x0 ;  /* 0x0000000000007b1d */ /* 0x000fe20000010000 */
[----:B------:R-:W-:-:S07]  /*1d50*/  LEA R5, R30, R27, 0x2 ;  /* 0x0000001b1e057211 */ /* 0x000fce00078e10ff */
[----:B------:R-:W0:Y:S01]  /*1d60*/  LDC.64 R2, c[0x0][0x388] ;  /* 0x0000e200ff027b82 */ /* 0x000e220000000a00 */
[----:B------:R-:W1:Y:S01]  /*1d70*/  LDS R5, [R5] ;  /* 0x0000000005057984 */ /* 0x000e620000000800 */
[----:B0-----:R-:W-:-:S05]  /*1d80*/  IMAD.WIDE.U32 R30, R30, 0x4, R2 ;  /* 0x000000041e1e7825 */ /* 0x001fca00078e0002 */
[----:B-1----:R-:W-:Y:S01]  /*1d90*/  STG.E desc[UR36][R30.64], R5 ;  /* 0x000000051e007986 */ /* 0x002fe2000c101924 */
[----:B------:R-:W-:Y:S05]  /*1da0*/  EXIT ;  /* 0x000000000000794d */ /* 0x000fea0003800000 */
.L_x_41:
[----:B------:R-:W-:-:S00]  /*1db0*/  BRA `(.L_x_41) ;  /* 0xfffffffc00fc7947 */ /* 0x000fc0000383ffff */
[----:B------:R-:W-:-:S00]  /*1dc0*/  NOP ;  /* 0x0000000000007918 */ /* 0x000fc00000000000 */
        /* <DEDUP_REMOVED lines=11> */
.L_x_42:


//--------------------- .nv.global.init           --------------------------
	.section	.nv.global.init,"aw",@progbits
.nv.global.init:
	.type		$str$1,@object
	.size		$str$1,($str - $str$1)
$str$1:
        /*0000*/ 	.byte	0x63, 0x75, 0x72, 0x72, 0x65, 0x6e, 0x74, 0x20, 0x69, 0x73, 0x20, 0x74, 0x6d, 0x70, 0x5b, 0x25
        /*0010*/ 	.byte	0x64, 0x5d, 0x3a, 0x20, 0x25, 0x64, 0x0a, 0x00
	.type		$str,@object
	.size		$str,($str$4 - $str)
$str:
        /*0018*/ 	.byte	0x47, 0x6f, 0x69, 0x6e, 0x67, 0x20, 0x74, 0x68, 0x72, 0x6f, 0x75, 0x67, 0x68, 0x20, 0x61, 0x6c
        /*0028*/ 	.byte	0x6c, 0x20, 0x69, 0x6e, 0x20, 0x6d, 0x79, 0x20, 0x72, 0x6f, 0x77, 0x0a, 0x00
	.type		$str$4,@object
	.size		$str$4,($str$3 - $str$4)
$str$4:
        /*0035*/ 	.byte	0x0a, 0x47, 0x6f, 0x69, 0x6e, 0x67, 0x20, 0x6f, 0x6e, 0x20, 0x74, 0x6f, 0x20, 0x61, 0x6c, 0x6c
        /*0045*/ 	.byte	0x20, 0x69, 0x6e, 0x20, 0x74, 0x68, 0x69, 0x73, 0x20, 0x62, 0x6c, 0x6f, 0x63, 0x6b, 0x0a, 0x00
	.type		$str$3,@object
	.size		$str$3,($str$2 - $str$3)
$str$3:
        /*0055*/ 	.byte	0x0a, 0x47, 0x6f, 0x69, 0x6e, 0x67, 0x20, 0x6f, 0x6e, 0x20, 0x74, 0x6f, 0x20, 0x61, 0x6c, 0x6c
        /*0065*/ 	.byte	0x20, 0x69, 0x6e, 0x20, 0x74, 0x68, 0x69, 0x73, 0x20, 0x63, 0x6f, 0x6c, 0x75, 0x6d, 0x6e, 0x0a
        /*0075*/ 	.byte	0x00
	.type		$str$2,@object
	.size		$str$2,(.L_2 - $str$2)
$str$2:
        /*0076*/ 	.byte	0x70, 0x6f, 0x73, 0x73, 0x69, 0x62, 0x69, 0x6c, 0x69, 0x74, 0x69, 0x65, 0x73, 0x20, 0x3d, 0x20
        /*0086*/ 	.byte	0x7b, 0x25, 0x64, 0x2c, 0x20, 0x25, 0x64, 0x2c, 0x20, 0x25, 0x64, 0x2c, 0x20, 0x25, 0x64, 0x2c
        /*0096*/ 	.byte	0x20, 0x25, 0x64, 0x2c, 0x20, 0x25, 0x64, 0x2c, 0x20, 0x25, 0x64, 0x2c, 0x20, 0x25, 0x64, 0x2c
        /*00a6*/ 	.byte	0x20, 0x25, 0x64, 0x2c, 0x20, 0x25, 0x64, 0x7d, 0x0a, 0x00
.L_2:


//--------------------- .nv.shared._Z20solve_by_possibilityPjS_ --------------------------
	.section	.nv.shared._Z20solve_by_possibilityPjS_,"aw",@nobits
	.sectionflags	@""
	.align	4
.nv.shared._Z20solve_by_possibilityPjS_:
	.zero		1348


//--------------------- .nv.shared.reserved.0     --------------------------
	.section	.nv.shared.reserved.0,"aw",@nobits
	.weak		__nv_reservedSMEM_offset_0_alias
	.size		__nv_reservedSMEM_offset_0_alias, 0, 64
	.other		__nv_reservedSMEM_offset_0_alias,@"STO_CUDA_RESERVED_SHARED STV_DEFAULT"
__nv_reservedSMEM_offset_0_alias:
	.zero		0
	.zero		64


//--------------------- .nv.constant0._Z20solve_by_possibilityPjS_ --------------------------
	.section	.nv.constant0._Z20solve_by_possibilityPjS_,"a",@progbits
	.sectionflags	@""
	.align	4
.nv.constant0._Z20solve_by_possibilityPjS_:
	.zero		912


//--------------------- SYMBOLS --------------------------

	.type		.nv.reservedSmem.offset0,@object
	.size		.nv.reservedSmem.offset0,0x4
	.type		.nv.reservedSmem.cap,@object
	.size		.nv.reservedSmem.cap,0x4
	.type		vprintf,@function
